	.headerflags	@"EF_CUDA_TEXMODE_UNIFIED EF_CUDA_64BIT_ADDRESS EF_CUDA_ACCELERATORS EF_CUDA_SM90 EF_CUDA_VIRTUAL_SM(EF_CUDA_SM90)"
	.elftype	@"ET_EXEC"


//--------------------- .nv.info                  --------------------------
	.section	.nv.info,"",@"SHT_CUDA_INFO"
	.align	4


	//----- nvinfo : EIATTR_REGCOUNT
	.align		4
        /*0000*/ 	.byte	0x04, 0x2f
        /*0002*/ 	.short	(.L_1 - .L_0)
	.align		4
.L_0:
        /*0004*/ 	.word	index@(triton_poi_fused_add_convolution_mul_1)
        /*0008*/ 	.word	0x0000001e


	//----- nvinfo : EIATTR_MIN_STACK_SIZE
	.align		4
.L_1:
        /*000c*/ 	.byte	0x04, 0x12
        /*000e*/ 	.short	(.L_3 - .L_2)
	.align		4
.L_2:
        /*0010*/ 	.word	index@(triton_poi_fused_add_convolution_mul_1)
        /*0014*/ 	.word	0x00000000


	//----- nvinfo : EIATTR_FRAME_SIZE
	.align		4
.L_3:
        /*0018*/ 	.byte	0x04, 0x11
        /*001a*/ 	.short	(.L_5 - .L_4)
	.align		4
.L_4:
        /*001c*/ 	.word	index@(triton_poi_fused_add_convolution_mul_1)
        /*0020*/ 	.word	0x00000000


	//----- nvinfo : EIATTR_MIN_STACK_SIZE
	.align		4
.L_5:
        /*0024*/ 	.byte	0x04, 0x12
        /*0026*/ 	.short	(.L_7 - .L_6)
	.align		4
.L_6:
        /*0028*/ 	.word	index@(triton_poi_fused_add_convolution_mul_1)
        /*002c*/ 	.word	0x00000000
.L_7:


//--------------------- .nv.info.triton_poi_fused_add_convolution_mul_1 --------------------------
	.section	.nv.info.triton_poi_fused_add_convolution_mul_1,"",@"SHT_CUDA_INFO"
	.sectionflags	@""
	.align	4


	//----- nvinfo : EIATTR_CUDA_API_VERSION
	.align		4
        /*0000*/ 	.byte	0x04, 0x37
        /*0002*/ 	.short	(.L_9 - .L_8)
.L_8:
        /*0004*/ 	.word	0x0000007c


	//----- nvinfo : EIATTR_KPARAM_INFO
	.align		4
.L_9:
        /*0008*/ 	.byte	0x04, 0x17
        /*000a*/ 	.short	(.L_11 - .L_10)
.L_10:
        /*000c*/ 	.word	0x00000000
        /*0010*/ 	.short	0x0003
        /*0012*/ 	.short	0x0018
        /*0014*/ 	.byte	0x00, 0xf0, 0x11, 0x00


	//----- nvinfo : EIATTR_KPARAM_INFO
	.align		4
.L_11:
        /*0018*/ 	.byte	0x04, 0x17
        /*001a*/ 	.short	(.L_13 - .L_12)
.L_12:
        /*001c*/ 	.word	0x00000000
        /*0020*/ 	.short	0x0002
        /*0022*/ 	.short	0x0010
        /*0024*/ 	.byte	0x00, 0xf4, 0x21, 0x00


	//----- nvinfo : EIATTR_KPARAM_INFO
	.align		4
.L_13:
        /*0028*/ 	.byte	0x04, 0x17
        /*002a*/ 	.short	(.L_15 - .L_14)
.L_14:
        /*002c*/ 	.word	0x00000000
        /*0030*/ 	.short	0x0001
        /*0032*/ 	.short	0x0008
        /*0034*/ 	.byte	0x00, 0xf4, 0x21, 0x00


	//----- nvinfo : EIATTR_KPARAM_INFO
	.align		4
.L_15:
        /*0038*/ 	.byte	0x04, 0x17
        /*003a*/ 	.short	(.L_17 - .L_16)
.L_16:
        /*003c*/ 	.word	0x00000000
        /*0040*/ 	.short	0x0000
        /*0042*/ 	.short	0x0000
        /*0044*/ 	.byte	0x00, 0xf4, 0x21, 0x00


	//----- nvinfo : EIATTR_SPARSE_MMA_MASK
	.align		4
.L_17:
        /*0048*/ 	.byte	0x03, 0x50
        /*004a*/ 	.short	0x0000


	//----- nvinfo : EIATTR_MAXREG_COUNT
	.align		4
        /*004c*/ 	.byte	0x03, 0x1b
        /*004e*/ 	.short	0x00ff


	//----- nvinfo : EIATTR_EXIT_INSTR_OFFSETS
	.align		4
        /*0050*/ 	.byte	0x04, 0x1c
        /*0052*/ 	.short	(.L_19 - .L_18)


	//   ....[0]....
.L_18:
        /*0054*/ 	.word	0x00000320


	//----- nvinfo : EIATTR_REQNTID
	.align		4
.L_19:
        /*0058*/ 	.byte	0x04, 0x10
        /*005a*/ 	.short	(.L_21 - .L_20)
.L_20:
        /*005c*/ 	.word	0x00000080
        /*0060*/ 	.word	0x00000001
        /*0064*/ 	.word	0x00000001


	//----- nvinfo : EIATTR_CBANK_PARAM_SIZE
	.align		4
.L_21:
        /*0068*/ 	.byte	0x03, 0x19
        /*006a*/ 	.short	0x001c


	//----- nvinfo : EIATTR_PARAM_CBANK
	.align		4
        /*006c*/ 	.byte	0x04, 0x0a
        /*006e*/ 	.short	(.L_23 - .L_22)
	.align		4
.L_22:
        /*0070*/ 	.word	index@(.nv.constant0.triton_poi_fused_add_convolution_mul_1)
        /*0074*/ 	.short	0x0210
        /*0076*/ 	.short	0x001c


	//----- nvinfo : EIATTR_SW_WAR
	.align		4
.L_23:
        /*0078*/ 	.byte	0x04, 0x36
        /*007a*/ 	.short	(.L_25 - .L_24)
.L_24:
        /*007c*/ 	.word	0x00000008
.L_25:


//--------------------- .nv.callgraph             --------------------------
	.section	.nv.callgraph,"",@"SHT_CUDA_CALLGRAPH"
	.align	4
	.sectionentsize	8
	.align		4
        /*0000*/ 	.word	0x00000000
	.align		4
        /*0004*/ 	.word	0xffffffff
	.align		4
        /*0008*/ 	.word	0x00000000
	.align		4
        /*000c*/ 	.word	0xfffffffe
	.align		4
        /*0010*/ 	.word	0x00000000
	.align		4
        /*0014*/ 	.word	0xfffffffd
	.align		4
        /*0018*/ 	.word	0x00000000
	.align		4
        /*001c*/ 	.word	0xfffffffc


//--------------------- .text.triton_poi_fused_add_convolution_mul_1 --------------------------
	.section	.text.triton_poi_fused_add_convolution_mul_1,"ax",@progbits
	.align	128
        .global         triton_poi_fused_add_convolution_mul_1
        .type           triton_poi_fused_add_convolution_mul_1,@function
        .size           triton_poi_fused_add_convolution_mul_1,(.L_x_1 - triton_poi_fused_add_convolution_mul_1)
        .other          triton_poi_fused_add_convolution_mul_1,@"STO_CUDA_ENTRY STV_DEFAULT"
triton_poi_fused_add_convolution_mul_1:
.text.triton_poi_fused_add_convolution_mul_1:
[----:B------:R-:W-:Y:S01]  /*0000*/  LDC R1, c[0x0][0x28] ;  /* 0x00000a00ff017b82 */ /* 0x000fe20000000800 */
[----:B------:R-:W1:Y:S07]  /*0010*/  S2R R0, SR_TID.X ;  /* 0x0000000000007919 */ /* 0x000e6e0000002100 */
[----:B------:R-:W2:Y:S01]  /*0020*/  LDC.64 R8, c[0x0][0x220] ;  /* 0x00008800ff087b82 */ /* 0x000ea20000000a00 */
[----:B------:R-:W-:Y:S01]  /*0030*/  ULDC.64 UR4, c[0x0][0x208] ;  /* 0x0000820000047ab9 */ /* 0x000fe20000000a00 */
[----:B------:R-:W3:Y:S06]  /*0040*/  S2R R23, SR_CTAID.X ;  /* 0x0000000000177919 */ /* 0x000eec0000002500 */
[----:B------:R-:W4:Y:S01]  /*0050*/  LDC.64 R2, c[0x0][0x210] ;  /* 0x00008400ff027b82 */ /* 0x000f220000000a00 */
[----:B-1----:R-:W-:-:S02]  /*0060*/  SHF.L.U32 R0, R0, 0x2, RZ ;  /* 0x0000000200007819 */ /* 0x002fc400000006ff */
[----:B---3--:R-:W-:Y:S02]  /*0070*/  SHF.R.S32.HI R4, RZ, 0x15, R23 ;  /* 0x00000015ff047819 */ /* 0x008fe40000011417 */
[----:B------:R-:W-:Y:S02]  /*0080*/  LOP3.LUT R0, R0, 0x1fc, RZ, 0xc0, !PT ;  /* 0x000001fc00007812 */ /* 0x000fe400078ec0ff */
[----:B------:R-:W-:Y:S02]  /*0090*/  SGXT R4, R4, 0x1 ;  /* 0x000000010404781a */ /* 0x000fe40000000200 */
[----:B------:R-:W-:-:S04]  /*00a0*/  LEA R23, R23, R0, 0xa ;  /* 0x0000000017177211 */ /* 0x000fc800078e50ff */
[----:B------:R-:W-:Y:S01]  /*00b0*/  LEA.HI R0, R4, R23, RZ, 0xc ;  /* 0x0000001704007211 */ /* 0x000fe200078f60ff */
[----:B----4-:R-:W-:Y:S01]  /*00c0*/  IMAD.WIDE R2, R23, 0x4, R2 ;  /* 0x0000000417027825 */ /* 0x010fe200078e0202 */
[----:B------:R-:W1:Y:S02]  /*00d0*/  LDC.64 R4, c[0x0][0x218] ;  /* 0x00008600ff047b82 */ /* 0x000e640000000a00 */
[----:B------:R-:W-:Y:S02]  /*00e0*/  SHF.R.S32.HI R6, RZ, 0xc, R0 ;  /* 0x0000000cff067819 */ /* 0x000fe40000011400 */
[----:B------:R-:W-:Y:S02]  /*00f0*/  IADD3 R0, R0, 0x200, RZ ;  /* 0x0000020000007810 */ /* 0x000fe40007ffe0ff */
[----:B------:R-:W-:Y:S02]  /*0100*/  LEA.HI R7, R6, R6, RZ, 0x6 ;  /* 0x0000000606077211 */ /* 0x000fe400078f30ff */
[----:B------:R-:W-:-:S02]  /*0110*/  SHF.R.S32.HI R0, RZ, 0xc, R0 ;  /* 0x0000000cff007819 */ /* 0x000fc40000011400 */
[----:B------:R-:W-:-:S04]  /*0120*/  LOP3.LUT R7, R7, 0xffffffc0, RZ, 0xc0, !PT ;  /* 0xffffffc007077812 */ /* 0x000fc800078ec0ff */
[----:B------:R-:W-:Y:S02]  /*0130*/  IADD3 R7, R6, -R7, RZ ;  /* 0x8000000706077210 */ /* 0x000fe40007ffe0ff */
[----:B------:R-:W-:-:S03]  /*0140*/  LEA.HI R6, R0, R0, RZ, 0x6 ;  /* 0x0000000000067211 */ /* 0x000fc600078f30ff */
[----:B--2---:R-:W-:Y:S01]  /*0150*/  IMAD.WIDE R24, R7, 0x4, R8 ;  /* 0x0000000407187825 */ /* 0x004fe200078e0208 */
[----:B------:R-:W-:-:S04]  /*0160*/  LOP3.LUT R11, R6, 0xffffffc0, RZ, 0xc0, !PT ;  /* 0xffffffc0060b7812 */ /* 0x000fc800078ec0ff */
[----:B------:R-:W-:Y:S01]  /*0170*/  IADD3 R11, R0, -R11, RZ ;  /* 0x8000000b000b7210 */ /* 0x000fe20007ffe0ff */
[----:B-1----:R-:W-:Y:S01]  /*0180*/  IMAD.WIDE R22, R23, 0x4, R4 ;  /* 0x0000000417167825 */ /* 0x002fe200078e0204 */
[----:B------:R-:W2:Y:S04]  /*0190*/  LDG.E.EL R0, desc[UR4][R24.64] ;  /* 0x0000000418007981 */ /* 0x000ea8000c2e1900 */
[----:B------:R-:W2:Y:S01]  /*01a0*/  LDG.E.128 R4, desc[UR4][R2.64] ;  /* 0x0000000402047981 */ /* 0x000ea2000c1e1d00 */
[----:B------:R-:W-:-:S03]  /*01b0*/  IMAD.WIDE R20, R11, 0x4, R8 ;  /* 0x000000040b147825 */ /* 0x000fc600078e0208 */
[----:B------:R-:W3:Y:S04]  /*01c0*/  LDG.E.128 R16, desc[UR4][R22.64] ;  /* 0x0000000416107981 */ /* 0x000ee8000c1e1d00 */
[----:B------:R-:W4:Y:S04]  /*01d0*/  LDG.E.EL R20, desc[UR4][R20.64] ;  /* 0x0000000414147981 */ /* 0x000f28000c2e1900 */
[----:B------:R-:W4:Y:S04]  /*01e0*/  LDG.E.128 R8, desc[UR4][R2.64+0x800] ;  /* 0x0008000402087981 */ /* 0x000f28000c1e1d00 */
[----:B------:R-:W5:Y:S01]  /*01f0*/  LDG.E.128 R12, desc[UR4][R22.64+0x800] ;  /* 0x00080004160c7981 */ /* 0x000f62000c1e1d00 */
[--C-:B--2---:R-:W-:Y:S01]  /*0200*/  FADD R27, R4, R0.reuse ;  /* 0x00000000041b7221 */ /* 0x104fe20000000000 */
[--C-:B------:R-:W-:Y:S01]  /*0210*/  FADD R4, R5, R0.reuse ;  /* 0x0000000005047221 */ /* 0x100fe20000000000 */
[--C-:B------:R-:W-:Y:S01]  /*0220*/  FADD R5, R6, R0.reuse ;  /* 0x0000000006057221 */ /* 0x100fe20000000000 */
[----:B------:R-:W-:Y:S01]  /*0230*/  FADD R0, R7, R0 ;  /* 0x0000000007007221 */ /* 0x000fe20000000000 */
[----:B---3--:R-:W-:Y:S01]  /*0240*/  FADD R16, R16, R27 ;  /* 0x0000001b10107221 */ /* 0x008fe20000000000 */
[----:B------:R-:W-:Y:S01]  /*0250*/  FADD R17, R17, R4 ;  /* 0x0000000411117221 */ /* 0x000fe20000000000 */
[----:B------:R-:W-:Y:S01]  /*0260*/  FADD R18, R18, R5 ;  /* 0x0000000512127221 */ /* 0x000fe20000000000 */
[----:B------:R-:W-:Y:S01]  /*0270*/  FADD R19, R19, R0 ;  /* 0x0000000013137221 */ /* 0x000fe20000000000 */
[--C-:B----4-:R-:W-:Y:S01]  /*0280*/  FADD R5, R8, R20.reuse ;  /* 0x0000001408057221 */ /* 0x110fe20000000000 */
[--C-:B------:R-:W-:Y:S01]  /*0290*/  FADD R0, R9, R20.reuse ;  /* 0x0000001409007221 */ /* 0x100fe20000000000 */
[--C-:B------:R-:W-:Y:S01]  /*02a0*/  FADD R7, R10, R20.reuse ;  /* 0x000000140a077221 */ /* 0x100fe20000000000 */
[----:B------:R-:W-:Y:S01]  /*02b0*/  FADD R20, R11, R20 ;  /* 0x000000140b147221 */ /* 0x000fe20000000000 */
[----:B-----5:R-:W-:Y:S01]  /*02c0*/  FADD R12, R12, R5 ;  /* 0x000000050c0c7221 */ /* 0x020fe20000000000 */
[----:B------:R-:W-:Y:S01]  /*02d0*/  FADD R13, R13, R0 ;  /* 0x000000000d0d7221 */ /* 0x000fe20000000000 */
[----:B------:R-:W-:Y:S01]  /*02e0*/  FADD R14, R14, R7 ;  /* 0x000000070e0e7221 */ /* 0x000fe20000000000 */
[----:B------:R-:W-:Y:S01]  /*02f0*/  FADD R15, R15, R20 ;  /* 0x000000140f0f7221 */ /* 0x000fe20000000000 */
[----:B------:R-:W-:Y:S04]  /*0300*/  STG.E.128 desc[UR4][R2.64], R16 ;  /* 0x0000001002007986 */ /* 0x000fe8000c101d04 */
[----:B------:R-:W-:Y:S01]  /*0310*/  STG.E.128 desc[UR4][R2.64+0x800], R12 ;  /* 0x0008000c02007986 */ /* 0x000fe2000c101d04 */
[----:B------:R-:W-:Y:S05]  /*0320*/  EXIT ;  /* 0x000000000000794d */ /* 0x000fea0003800000 */
.L_x_0:
[----:B------:R-:W-:-:S00]  /*0330*/  BRA `(.L_x_0) ;  /* 0xfffffffc00fc7947 */ /* 0x000fc0000383ffff */
[----:B------:R-:W-:-:S00]  /*0340*/  NOP ;  /* 0x0000000000007918 */ /* 0x000fc00000000000 */
        /* <DEDUP_REMOVED lines=11> */
.L_x_1:


//--------------------- .nv.constant0.triton_poi_fused_add_convolution_mul_1 --------------------------
	.section	.nv.constant0.triton_poi_fused_add_convolution_mul_1,"a",@progbits
	.sectionflags	@""
	.align	4
.nv.constant0.triton_poi_fused_add_convolution_mul_1:
	.zero		556
